	.headerflags	@"EF_CUDA_TEXMODE_UNIFIED EF_CUDA_64BIT_ADDRESS EF_CUDA_ACCELERATORS EF_CUDA_SM90 EF_CUDA_VIRTUAL_SM(EF_CUDA_SM90)"
	.elftype	@"ET_EXEC"


//--------------------- .nv.info                  --------------------------
	.section	.nv.info,"",@"SHT_CUDA_INFO"
	.align	4


	//----- nvinfo : EIATTR_REGCOUNT
	.align		4
        /*0000*/ 	.byte	0x04, 0x2f
        /*0002*/ 	.short	(.L_1 - .L_0)
	.align		4
.L_0:
        /*0004*/ 	.word	index@(triton_poi_fused_convolution_0)
        /*0008*/ 	.word	0x0000000c


	//----- nvinfo : EIATTR_MIN_STACK_SIZE
	.align		4
.L_1:
        /*000c*/ 	.byte	0x04, 0x12
        /*000e*/ 	.short	(.L_3 - .L_2)
	.align		4
.L_2:
        /*0010*/ 	.word	index@(triton_poi_fused_convolution_0)
        /*0014*/ 	.word	0x00000000


	//----- nvinfo : EIATTR_FRAME_SIZE
	.align		4
.L_3:
        /*0018*/ 	.byte	0x04, 0x11
        /*001a*/ 	.short	(.L_5 - .L_4)
	.align		4
.L_4:
        /*001c*/ 	.word	index@(triton_poi_fused_convolution_0)
        /*0020*/ 	.word	0x00000000


	//----- nvinfo : EIATTR_MIN_STACK_SIZE
	.align		4
.L_5:
        /*0024*/ 	.byte	0x04, 0x12
        /*0026*/ 	.short	(.L_7 - .L_6)
	.align		4
.L_6:
        /*0028*/ 	.word	index@(triton_poi_fused_convolution_0)
        /*002c*/ 	.word	0x00000000
.L_7:


//--------------------- .nv.info.triton_poi_fused_convolution_0 --------------------------
	.section	.nv.info.triton_poi_fused_convolution_0,"",@"SHT_CUDA_INFO"
	.sectionflags	@""
	.align	4


	//----- nvinfo : EIATTR_CUDA_API_VERSION
	.align		4
        /*0000*/ 	.byte	0x04, 0x37
        /*0002*/ 	.short	(.L_9 - .L_8)
.L_8:
        /*0004*/ 	.word	0x0000007c


	//----- nvinfo : EIATTR_KPARAM_INFO
	.align		4
.L_9:
        /*0008*/ 	.byte	0x04, 0x17
        /*000a*/ 	.short	(.L_11 - .L_10)
.L_10:
        /*000c*/ 	.word	0x00000000
        /*0010*/ 	.short	0x0002
        /*0012*/ 	.short	0x0010
        /*0014*/ 	.byte	0x00, 0xf0, 0x11, 0x00


	//----- nvinfo : EIATTR_KPARAM_INFO
	.align		4
.L_11:
        /*0018*/ 	.byte	0x04, 0x17
        /*001a*/ 	.short	(.L_13 - .L_12)
.L_12:
        /*001c*/ 	.word	0x00000000
        /*0020*/ 	.short	0x0001
        /*0022*/ 	.short	0x0008
        /*0024*/ 	.byte	0x00, 0xf4, 0x21, 0x00


	//----- nvinfo : EIATTR_KPARAM_INFO
	.align		4
.L_13:
        /*0028*/ 	.byte	0x04, 0x17
        /*002a*/ 	.short	(.L_15 - .L_14)
.L_14:
        /*002c*/ 	.word	0x00000000
        /*0030*/ 	.short	0x0000
        /*0032*/ 	.short	0x0000
        /*0034*/ 	.byte	0x00, 0xf4, 0x21, 0x00


	//----- nvinfo : EIATTR_SPARSE_MMA_MASK
	.align		4
.L_15:
        /*0038*/ 	.byte	0x03, 0x50
        /*003a*/ 	.short	0x0000


	//----- nvinfo : EIATTR_MAXREG_COUNT
	.align		4
        /*003c*/ 	.byte	0x03, 0x1b
        /*003e*/ 	.short	0x00ff


	//----- nvinfo : EIATTR_EXIT_INSTR_OFFSETS
	.align		4
        /*0040*/ 	.byte	0x04, 0x1c
        /*0042*/ 	.short	(.L_17 - .L_16)


	//   ....[0]....
.L_16:
        /*0044*/ 	.word	0x00000180


	//   ....[1]....
        /*0048*/ 	.word	0x000001a0


	//----- nvinfo : EIATTR_REQNTID
	.align		4
.L_17:
        /*004c*/ 	.byte	0x04, 0x10
        /*004e*/ 	.short	(.L_19 - .L_18)
.L_18:
        /*0050*/ 	.word	0x00000080
        /*0054*/ 	.word	0x00000001
        /*0058*/ 	.word	0x00000001


	//----- nvinfo : EIATTR_CBANK_PARAM_SIZE
	.align		4
.L_19:
        /*005c*/ 	.byte	0x03, 0x19
        /*005e*/ 	.short	0x0014


	//----- nvinfo : EIATTR_PARAM_CBANK
	.align		4
        /*0060*/ 	.byte	0x04, 0x0a
        /*0062*/ 	.short	(.L_21 - .L_20)
	.align		4
.L_20:
        /*0064*/ 	.word	index@(.nv.constant0.triton_poi_fused_convolution_0)
        /*0068*/ 	.short	0x0210
        /*006a*/ 	.short	0x0014


	//----- nvinfo : EIATTR_SW_WAR
	.align		4
.L_21:
        /*006c*/ 	.byte	0x04, 0x36
        /*006e*/ 	.short	(.L_23 - .L_22)
.L_22:
        /*0070*/ 	.word	0x00000008
.L_23:


//--------------------- .nv.callgraph             --------------------------
	.section	.nv.callgraph,"",@"SHT_CUDA_CALLGRAPH"
	.align	4
	.sectionentsize	8
	.align		4
        /*0000*/ 	.word	0x00000000
	.align		4
        /*0004*/ 	.word	0xffffffff
	.align		4
        /*0008*/ 	.word	0x00000000
	.align		4
        /*000c*/ 	.word	0xfffffffe
	.align		4
        /*0010*/ 	.word	0x00000000
	.align		4
        /*0014*/ 	.word	0xfffffffd
	.align		4
        /*0018*/ 	.word	0x00000000
	.align		4
        /*001c*/ 	.word	0xfffffffc


//--------------------- .text.triton_poi_fused_convolution_0 --------------------------
	.section	.text.triton_poi_fused_convolution_0,"ax",@progbits
	.align	128
        .global         triton_poi_fused_convolution_0
        .type           triton_poi_fused_convolution_0,@function
        .size           triton_poi_fused_convolution_0,(.L_x_1 - triton_poi_fused_convolution_0)
        .other          triton_poi_fused_convolution_0,@"STO_CUDA_ENTRY STV_DEFAULT"
triton_poi_fused_convolution_0:
.text.triton_poi_fused_convolution_0:
[----:B------:R-:W0:Y:S02]  /*0000*/  LDC R1, c[0x0][0x28] ;  /* 0x00000a00ff017b82 */ /* 0x000e240000000800 */
[----:B------:R-:W1:Y:S01]  /*0010*/  S2R R0, SR_TID.X ;  /* 0x0000000000007919 */ /* 0x000e620000002100 */
[----:B------:R-:W2:Y:S01]  /*0020*/  LDC.64 R4, c[0x0][0x218] ;  /* 0x00008600ff047b82 */ /* 0x000ea20000000a00 */
[----:B------:R-:W-:Y:S01]  /*0030*/  ULDC.64 UR4, c[0x0][0x208] ;  /* 0x0000820000047ab9 */ /* 0x000fe20000000a00 */
[----:B------:R-:W3:Y:S06]  /*0040*/  S2R R7, SR_CTAID.X ;  /* 0x0000000000077919 */ /* 0x000eec0000002500 */
[----:B------:R-:W4:Y:S01]  /*0050*/  LDC.64 R2, c[0x0][0x210] ;  /* 0x00008400ff027b82 */ /* 0x000f220000000a00 */
[----:B-1----:R-:W-:Y:S01]  /*0060*/  IMAD.SHL.U32 R0, R0, 0x2, RZ ;  /* 0x0000000200007824 */ /* 0x002fe200078e00ff */
[----:B---3--:R-:W-:-:S04]  /*0070*/  SHF.R.S32.HI R6, RZ, 0x17, R7 ;  /* 0x00000017ff067819 */ /* 0x008fc80000011407 */
[----:B------:R-:W-:-:S05]  /*0080*/  LOP3.LUT R0, R0, 0xfe, RZ, 0xc0, !PT ;  /* 0x000000fe00007812 */ /* 0x000fca00078ec0ff */
[----:B------:R-:W-:Y:S01]  /*0090*/  IMAD R7, R7, 0x100, R0 ;  /* 0x0000010007077824 */ /* 0x000fe200078e0200 */
[----:B------:R-:W-:-:S03]  /*00a0*/  SGXT R0, R6, 0x1 ;  /* 0x000000010600781a */ /* 0x000fc60000000200 */
[C---:B----4-:R-:W-:Y:S01]  /*00b0*/  IMAD.WIDE R2, R7.reuse, 0x4, R2 ;  /* 0x0000000407027825 */ /* 0x050fe200078e0202 */
[----:B------:R-:W-:Y:S02]  /*00c0*/  LEA.HI R0, R0, R7, RZ, 0x9 ;  /* 0x0000000700007211 */ /* 0x000fe400078f48ff */
[----:B------:R-:W-:Y:S02]  /*00d0*/  ISETP.GE.AND P0, PT, R7, 0x800, PT ;  /* 0x000008000700780c */ /* 0x000fe40003f06270 */
[----:B------:R-:W-:Y:S02]  /*00e0*/  CS2R R6, SRZ ;  /* 0x0000000000067805 */ /* 0x000fe4000001ff00 */
[----:B------:R-:W-:Y:S01]  /*00f0*/  SHF.R.S32.HI R9, RZ, 0x9, R0 ;  /* 0x00000009ff097819 */ /* 0x000fe20000011400 */
[----:B------:R-:W-:-:S04]  /*0100*/  IMAD.MOV.U32 R0, RZ, RZ, RZ ;  /* 0x000000ffff007224 */ /* 0x000fc800078e00ff */
[----:B--2---:R-:W-:Y:S01]  /*0110*/  IMAD.WIDE R4, R9, 0x4, R4 ;  /* 0x0000000409047825 */ /* 0x004fe200078e0204 */
[----:B------:R-:W-:-:S03]  /*0120*/  HFMA2.MMA R9, -RZ, RZ, 0, 0 ;  /* 0x00000000ff097435 */ /* 0x000fc600000001ff */
[----:B------:R-:W2:Y:S04]  /*0130*/  @!P0 LDG.E.64 R6, desc[UR4][R2.64] ;  /* 0x0000000402068981 */ /* 0x000ea8000c1e1b00 */
[----:B------:R-:W2:Y:S04]  /*0140*/  @!P0 LDG.E.EL R0, desc[UR4][R4.64] ;  /* 0x0000000404008981 */ /* 0x000ea8000c2e1900 */
[----:B------:R-:W3:Y:S01]  /*0150*/  @!P0 LDG.E.EL R9, desc[UR4][R4.64] ;  /* 0x0000000404098981 */ /* 0x000ee2000c2e1900 */
[----:B--2---:R-:W-:Y:S01]  /*0160*/  FADD R7, R0, R7 ;  /* 0x0000000700077221 */ /* 0x004fe20000000000 */
[----:B---3--:R-:W-:Y:S01]  /*0170*/  FADD R6, R9, R6 ;  /* 0x0000000609067221 */ /* 0x008fe20000000000 */
[----:B------:R-:W-:Y:S06]  /*0180*/  @P0 EXIT ;  /* 0x000000000000094d */ /* 0x000fec0003800000 */
[----:B------:R-:W-:Y:S01]  /*0190*/  STG.E.64 desc[UR4][R2.64], R6 ;  /* 0x0000000602007986 */ /* 0x000fe2000c101b04 */
[----:B------:R-:W-:Y:S05]  /*01a0*/  EXIT ;  /* 0x000000000000794d */ /* 0x000fea0003800000 */
.L_x_0:
[----:B------:R-:W-:-:S00]  /*01b0*/  BRA `(.L_x_0) ;  /* 0xfffffffc00fc7947 */ /* 0x000fc0000383ffff */
[----:B------:R-:W-:-:S00]  /*01c0*/  NOP ;  /* 0x0000000000007918 */ /* 0x000fc00000000000 */
        /* <DEDUP_REMOVED lines=11> */
.L_x_1:


//--------------------- .nv.constant0.triton_poi_fused_convolution_0 --------------------------
	.section	.nv.constant0.triton_poi_fused_convolution_0,"a",@progbits
	.sectionflags	@""
	.align	4
.nv.constant0.triton_poi_fused_convolution_0:
	.zero		548
